	.headerflags	@"EF_CUDA_TEXMODE_UNIFIED EF_CUDA_64BIT_ADDRESS EF_CUDA_ACCELERATORS EF_CUDA_SM90 EF_CUDA_VIRTUAL_SM(EF_CUDA_SM90)"
	.elftype	@"ET_EXEC"


//--------------------- .nv.info                  --------------------------
	.section	.nv.info,"",@"SHT_CUDA_INFO"
	.align	4


	//----- nvinfo : EIATTR_REGCOUNT
	.align		4
        /*0000*/ 	.byte	0x04, 0x2f
        /*0002*/ 	.short	(.L_1 - .L_0)
	.align		4
.L_0:
        /*0004*/ 	.word	index@(triton_poi_fused_max_pool2d_with_indices_46)
        /*0008*/ 	.word	0x00000012


	//----- nvinfo : EIATTR_MIN_STACK_SIZE
	.align		4
.L_1:
        /*000c*/ 	.byte	0x04, 0x12
        /*000e*/ 	.short	(.L_3 - .L_2)
	.align		4
.L_2:
        /*0010*/ 	.word	index@(triton_poi_fused_max_pool2d_with_indices_46)
        /*0014*/ 	.word	0x00000000


	//----- nvinfo : EIATTR_FRAME_SIZE
	.align		4
.L_3:
        /*0018*/ 	.byte	0x04, 0x11
        /*001a*/ 	.short	(.L_5 - .L_4)
	.align		4
.L_4:
        /*001c*/ 	.word	index@(triton_poi_fused_max_pool2d_with_indices_46)
        /*0020*/ 	.word	0x00000000


	//----- nvinfo : EIATTR_MIN_STACK_SIZE
	.align		4
.L_5:
        /*0024*/ 	.byte	0x04, 0x12
        /*0026*/ 	.short	(.L_7 - .L_6)
	.align		4
.L_6:
        /*0028*/ 	.word	index@(triton_poi_fused_max_pool2d_with_indices_46)
        /*002c*/ 	.word	0x00000000
.L_7:


//--------------------- .nv.info.triton_poi_fused_max_pool2d_with_indices_46 --------------------------
	.section	.nv.info.triton_poi_fused_max_pool2d_with_indices_46,"",@"SHT_CUDA_INFO"
	.sectionflags	@""
	.align	4


	//----- nvinfo : EIATTR_CUDA_API_VERSION
	.align		4
        /*0000*/ 	.byte	0x04, 0x37
        /*0002*/ 	.short	(.L_9 - .L_8)
.L_8:
        /*0004*/ 	.word	0x0000007c


	//----- nvinfo : EIATTR_KPARAM_INFO
	.align		4
.L_9:
        /*0008*/ 	.byte	0x04, 0x17
        /*000a*/ 	.short	(.L_11 - .L_10)
.L_10:
        /*000c*/ 	.word	0x00000000
        /*0010*/ 	.short	0x0003
        /*0012*/ 	.short	0x0018
        /*0014*/ 	.byte	0x00, 0xf0, 0x11, 0x00


	//----- nvinfo : EIATTR_KPARAM_INFO
	.align		4
.L_11:
        /*0018*/ 	.byte	0x04, 0x17
        /*001a*/ 	.short	(.L_13 - .L_12)
.L_12:
        /*001c*/ 	.word	0x00000000
        /*0020*/ 	.short	0x0002
        /*0022*/ 	.short	0x0010
        /*0024*/ 	.byte	0x00, 0xf4, 0x21, 0x00


	//----- nvinfo : EIATTR_KPARAM_INFO
	.align		4
.L_13:
        /*0028*/ 	.byte	0x04, 0x17
        /*002a*/ 	.short	(.L_15 - .L_14)
.L_14:
        /*002c*/ 	.word	0x00000000
        /*0030*/ 	.short	0x0001
        /*0032*/ 	.short	0x0008
        /*0034*/ 	.byte	0x00, 0xf4, 0x21, 0x00


	//----- nvinfo : EIATTR_KPARAM_INFO
	.align		4
.L_15:
        /*0038*/ 	.byte	0x04, 0x17
        /*003a*/ 	.short	(.L_17 - .L_16)
.L_16:
        /*003c*/ 	.word	0x00000000
        /*0040*/ 	.short	0x0000
        /*0042*/ 	.short	0x0000
        /*0044*/ 	.byte	0x00, 0xf4, 0x21, 0x00


	//----- nvinfo : EIATTR_SPARSE_MMA_MASK
	.align		4
.L_17:
        /*0048*/ 	.byte	0x03, 0x50
        /*004a*/ 	.short	0x0000


	//----- nvinfo : EIATTR_MAXREG_COUNT
	.align		4
        /*004c*/ 	.byte	0x03, 0x1b
        /*004e*/ 	.short	0x00ff


	//----- nvinfo : EIATTR_EXIT_INSTR_OFFSETS
	.align		4
        /*0050*/ 	.byte	0x04, 0x1c
        /*0052*/ 	.short	(.L_19 - .L_18)


	//   ....[0]....
.L_18:
        /*0054*/ 	.word	0x000002a0


	//----- nvinfo : EIATTR_REQNTID
	.align		4
.L_19:
        /*0058*/ 	.byte	0x04, 0x10
        /*005a*/ 	.short	(.L_21 - .L_20)
.L_20:
        /*005c*/ 	.word	0x00000080
        /*0060*/ 	.word	0x00000001
        /*0064*/ 	.word	0x00000001


	//----- nvinfo : EIATTR_CBANK_PARAM_SIZE
	.align		4
.L_21:
        /*0068*/ 	.byte	0x03, 0x19
        /*006a*/ 	.short	0x001c


	//----- nvinfo : EIATTR_PARAM_CBANK
	.align		4
        /*006c*/ 	.byte	0x04, 0x0a
        /*006e*/ 	.short	(.L_23 - .L_22)
	.align		4
.L_22:
        /*0070*/ 	.word	index@(.nv.constant0.triton_poi_fused_max_pool2d_with_indices_46)
        /*0074*/ 	.short	0x0210
        /*0076*/ 	.short	0x001c


	//----- nvinfo : EIATTR_SW_WAR
	.align		4
.L_23:
        /*0078*/ 	.byte	0x04, 0x36
        /*007a*/ 	.short	(.L_25 - .L_24)
.L_24:
        /*007c*/ 	.word	0x00000008
.L_25:


//--------------------- .nv.callgraph             --------------------------
	.section	.nv.callgraph,"",@"SHT_CUDA_CALLGRAPH"
	.align	4
	.sectionentsize	8
	.align		4
        /*0000*/ 	.word	0x00000000
	.align		4
        /*0004*/ 	.word	0xffffffff
	.align		4
        /*0008*/ 	.word	0x00000000
	.align		4
        /*000c*/ 	.word	0xfffffffe
	.align		4
        /*0010*/ 	.word	0x00000000
	.align		4
        /*0014*/ 	.word	0xfffffffd
	.align		4
        /*0018*/ 	.word	0x00000000
	.align		4
        /*001c*/ 	.word	0xfffffffc


//--------------------- .text.triton_poi_fused_max_pool2d_with_indices_46 --------------------------
	.section	.text.triton_poi_fused_max_pool2d_with_indices_46,"ax",@progbits
	.align	128
        .global         triton_poi_fused_max_pool2d_with_indices_46
        .type           triton_poi_fused_max_pool2d_with_indices_46,@function
        .size           triton_poi_fused_max_pool2d_with_indices_46,(.L_x_1 - triton_poi_fused_max_pool2d_with_indices_46)
        .other          triton_poi_fused_max_pool2d_with_indices_46,@"STO_CUDA_ENTRY STV_DEFAULT"
triton_poi_fused_max_pool2d_with_indices_46:
.text.triton_poi_fused_max_pool2d_with_indices_46:
[----:B------:R-:W-:Y:S01]  /*0000*/  LDC R1, c[0x0][0x28] ;  /* 0x00000a00ff017b82 */ /* 0x000fe20000000800 */
[----:B------:R-:W1:Y:S07]  /*0010*/  S2R R0, SR_TID.X ;  /* 0x0000000000007919 */ /* 0x000e6e0000002100 */
[----:B------:R-:W2:Y:S01]  /*0020*/  LDC.64 R2, c[0x0][0x210] ;  /* 0x00008400ff027b82 */ /* 0x000ea20000000a00 */
[----:B------:R-:W-:Y:S01]  /*0030*/  ULDC.64 UR4, c[0x0][0x208] ;  /* 0x0000820000047ab9 */ /* 0x000fe20000000a00 */
[----:B------:R-:W-:Y:S01]  /*0040*/  ULDC.64 UR6, c[0x0][0x220] ;  /* 0x0000880000067ab9 */ /* 0x000fe20000000a00 */
[----:B------:R-:W3:Y:S01]  /*0050*/  S2R R11, SR_CTAID.X ;  /* 0x00000000000b7919 */ /* 0x000ee20000002500 */
[----:B-1----:R-:W-:-:S05]  /*0060*/  LOP3.LUT R0, R0, 0x7f, RZ, 0xc0, !PT ;  /* 0x0000007f00007812 */ /* 0x002fca00078ec0ff */
[----:B---3--:R-:W-:-:S05]  /*0070*/  IMAD R11, R11, 0x80, R0 ;  /* 0x000000800b0b7824 */ /* 0x008fca00078e0200 */
[----:B------:R-:W-:-:S04]  /*0080*/  SHF.R.S32.HI R0, RZ, 0x1f, R11 ;  /* 0x0000001fff007819 */ /* 0x000fc8000001140b */
[----:B------:R-:W-:-:S04]  /*0090*/  LEA.HI R0, R0, R11, RZ, 0x3 ;  /* 0x0000000b00007211 */ /* 0x000fc800078f18ff */
[C---:B------:R-:W-:Y:S01]  /*00a0*/  LOP3.LUT R4, R0.reuse, 0x7ffffff8, RZ, 0xc0, !PT ;  /* 0x7ffffff800047812 */ /* 0x040fe200078ec0ff */
[----:B------:R-:W-:-:S04]  /*00b0*/  IMAD.SHL.U32 R0, R0, 0x4, RZ ;  /* 0x0000000400007824 */ /* 0x000fc800078e00ff */
[----:B------:R-:W-:Y:S01]  /*00c0*/  IMAD.IADD R4, R11, 0x1, -R4 ;  /* 0x000000010b047824 */ /* 0x000fe200078e0a04 */
[----:B------:R-:W-:-:S05]  /*00d0*/  LOP3.LUT R5, R0, 0xffffffe0, RZ, 0xc0, !PT ;  /* 0xffffffe000057812 */ /* 0x000fca00078ec0ff */
[----:B------:R-:W-:-:S04]  /*00e0*/  IMAD R9, R4, 0x2, R5 ;  /* 0x0000000204097824 */ /* 0x000fc800078e0205 */
[----:B--2---:R-:W-:-:S04]  /*00f0*/  IMAD.WIDE R4, R9, 0x4, R2 ;  /* 0x0000000409047825 */ /* 0x004fc800078e0202 */
[----:B------:R-:W-:Y:S01]  /*0100*/  VIADD R7, R9, 0x10 ;  /* 0x0000001009077836 */ /* 0x000fe20000000000 */
[----:B------:R-:W2:Y:S04]  /*0110*/  LDG.E.EL R0, desc[UR4][R4.64] ;  /* 0x0000000404007981 */ /* 0x000ea8000c2e1900 */
[----:B------:R-:W2:Y:S01]  /*0120*/  LDG.E.EL R13, desc[UR4][R4.64+0x4] ;  /* 0x00000404040d7981 */ /* 0x000ea2000c2e1900 */
[----:B------:R-:W-:-:S04]  /*0130*/  IMAD.WIDE R6, R7, 0x4, R2 ;  /* 0x0000000407067825 */ /* 0x000fc800078e0202 */
[----:B------:R-:W-:Y:S01]  /*0140*/  VIADD R9, R9, 0x11 ;  /* 0x0000001109097836 */ /* 0x000fe20000000000 */
[----:B------:R-:W3:Y:S03]  /*0150*/  LDG.E.EL R10, desc[UR4][R6.64] ;  /* 0x00000004060a7981 */ /* 0x000ee6000c2e1900 */
[----:B------:R-:W-:Y:S02]  /*0160*/  IMAD.WIDE R2, R9, 0x4, R2 ;  /* 0x0000000409027825 */ /* 0x000fe400078e0202 */
[----:B------:R-:W1:Y:S03]  /*0170*/  LDC.64 R8, c[0x0][0x218] ;  /* 0x00008600ff087b82 */ /* 0x000e660000000a00 */
[----:B------:R1:W4:Y:S02]  /*0180*/  LDG.E.EL R15, desc[UR4][R2.64] ;  /* 0x00000004020f7981 */ /* 0x000324000c2e1900 */
[----:B-1----:R-:W-:Y:S01]  /*0190*/  IMAD.WIDE R2, R11, 0x4, R8 ;  /* 0x000000040b027825 */ /* 0x002fe200078e0208 */
[----:B--2---:R-:W-:-:S02]  /*01a0*/  FSETP.GT.AND P0, PT, R13, R0, PT ;  /* 0x000000000d00720b */ /* 0x004fc40003f04000 */
[----:B------:R-:W-:Y:S02]  /*01b0*/  FSETP.NAN.AND P2, PT, R13, R13, PT ;  /* 0x0000000d0d00720b */ /* 0x000fe40003f48000 */
[----:B---3--:R-:W-:-:S09]  /*01c0*/  FSETP.NAN.AND P1, PT, R10, R10, PT ;  /* 0x0000000a0a00720b */ /* 0x008fd20003f28000 */
[----:B------:R-:W-:Y:S02]  /*01d0*/  @!P0 FSEL R13, R13, R0, P2 ;  /* 0x000000000d0d8208 */ /* 0x000fe40001000000 */
[----:B----4-:R-:W-:Y:S02]  /*01e0*/  FSETP.NAN.AND P3, PT, R15, R15, PT ;  /* 0x0000000f0f00720b */ /* 0x010fe40003f68000 */
[----:B------:R-:W-:Y:S02]  /*01f0*/  FSETP.GEU.AND P2, PT, R13, R10, PT ;  /* 0x0000000a0d00720b */ /* 0x000fe40003f4e000 */
[----:B------:R-:W-:Y:S02]  /*0200*/  SEL R0, RZ, 0x1, !P0 ;  /* 0x00000001ff007807 */ /* 0x000fe40004000000 */
[----:B------:R-:W-:Y:S02]  /*0210*/  @!P1 FSEL R10, R10, R13, !P2 ;  /* 0x0000000d0a0a9208 */ /* 0x000fe40005000000 */
[----:B------:R-:W-:-:S02]  /*0220*/  IADD3 R4, P1, R11, UR6, RZ ;  /* 0x000000060b047c10 */ /* 0x000fc4000ff3e0ff */
[----:B------:R-:W-:Y:S02]  /*0230*/  FSETP.GEU.AND P0, PT, R10, R15, PT ;  /* 0x0000000f0a00720b */ /* 0x000fe40003f0e000 */
[----:B------:R-:W-:Y:S02]  /*0240*/  SEL R0, R0, 0x2, P2 ;  /* 0x0000000200007807 */ /* 0x000fe40001000000 */
[----:B------:R-:W-:Y:S02]  /*0250*/  @!P3 SEL R15, R15, R10, !P0 ;  /* 0x0000000a0f0fb207 */ /* 0x000fe40004000000 */
[----:B------:R-:W-:Y:S02]  /*0260*/  LEA.HI.X.SX32 R5, R11, UR7, 0x1, P1 ;  /* 0x000000070b057c11 */ /* 0x000fe400088f0eff */
[----:B------:R-:W-:Y:S01]  /*0270*/  SEL R7, R0, 0x3, P0 ;  /* 0x0000000300077807 */ /* 0x000fe20000000000 */
[----:B------:R-:W-:Y:S04]  /*0280*/  STG.E desc[UR4][R2.64], R15 ;  /* 0x0000000f02007986 */ /* 0x000fe8000c101904 */
[----:B------:R-:W-:Y:S01]  /*0290*/  STG.E.U8 desc[UR4][R4.64], R7 ;  /* 0x0000000704007986 */ /* 0x000fe2000c101104 */
[----:B------:R-:W-:Y:S05]  /*02a0*/  EXIT ;  /* 0x000000000000794d */ /* 0x000fea0003800000 */
.L_x_0:
[----:B------:R-:W-:-:S00]  /*02b0*/  BRA `(.L_x_0) ;  /* 0xfffffffc00fc7947 */ /* 0x000fc0000383ffff */
[----:B------:R-:W-:-:S00]  /*02c0*/  NOP ;  /* 0x0000000000007918 */ /* 0x000fc00000000000 */
        /* <DEDUP_REMOVED lines=11> */
.L_x_1:


//--------------------- .nv.constant0.triton_poi_fused_max_pool2d_with_indices_46 --------------------------
	.section	.nv.constant0.triton_poi_fused_max_pool2d_with_indices_46,"a",@progbits
	.sectionflags	@""
	.align	4
.nv.constant0.triton_poi_fused_max_pool2d_with_indices_46:
	.zero		556
